//
// Generated by NVIDIA NVVM Compiler
//
// Compiler Build ID: CL-36424714
// Cuda compilation tools, release 13.0, V13.0.88
// Based on NVVM 20.0.0
//

.version 9.0
.target sm_100
.address_size 64

	// .globl	_Z10testGPUfunPfS_S_

.visible .entry _Z10testGPUfunPfS_S_(
	.param .u64 .ptr .align 1 _Z10testGPUfunPfS_S__param_0,
	.param .u64 .ptr .align 1 _Z10testGPUfunPfS_S__param_1,
	.param .u64 .ptr .align 1 _Z10testGPUfunPfS_S__param_2
)
{
	.reg .b32 	%r<5>;
	.reg .b32 	%f<4>;
	.reg .b64 	%rd<11>;

	ld.param.u64 	%rd1, [_Z10testGPUfunPfS_S__param_0];
	ld.param.u64 	%rd2, [_Z10testGPUfunPfS_S__param_1];
	ld.param.u64 	%rd3, [_Z10testGPUfunPfS_S__param_2];
	cvta.to.global.u64 	%rd4, %rd3;
	cvta.to.global.u64 	%rd5, %rd2;
	cvta.to.global.u64 	%rd6, %rd1;
	mov.u32 	%r1, %ctaid.x;
	mov.u32 	%r2, %ntid.x;
	mov.u32 	%r3, %tid.x;
	mad.lo.s32 	%r4, %r1, %r2, %r3;
	mul.wide.s32 	%rd7, %r4, 4;
	add.s64 	%rd8, %rd6, %rd7;
	ld.global.f32 	%f1, [%rd8];
	add.s64 	%rd9, %rd5, %rd7;
	ld.global.f32 	%f2, [%rd9];
	add.f32 	%f3, %f1, %f2;
	add.s64 	%rd10, %rd4, %rd7;
	st.global.f32 	[%rd10], %f3;
	ret;

}


// ===== COMPILED SASS (sm_100) =====

	.target	sm_100

	.elftype	@"ET_EXEC"


//--------------------- .note.nv.tkinfo           --------------------------
	.section	.note.nv.tkinfo,"",@"SHT_NOTE"
	.sectionflags	@"SHF_NOTE_NV_TKINFO"
	.tkinfo
        /*0018*/ 	.word	0x00000002
        /*0030*/ 	.string	""
        /*0030*/ 	.string	"ptxas"
        /*0030*/ 	.string	"Cuda compilation tools, release 13.0, V13.0.88"
        /*0030*/ 	.string	"Build cuda_13.0.r13.0/compiler.36424714_0"
        /*0030*/ 	.string	"-arch sm_100 -m 64 "



//--------------------- .note.nv.cuinfo           --------------------------
	.section	.note.nv.cuinfo,"",@"SHT_NOTE"
	.sectionflags	@"SHF_NOTE_NV_CUINFO"
        /*0018*/ 	.short	0x0002
        /*001a*/ 	.short	0x0064
        /*001c*/ 	.short	0x0082
	.zero		2


//--------------------- .nv.info                  --------------------------
	.section	.nv.info,"",@"SHT_CUDA_INFO"
	.align	4


	//----- nvinfo : EIATTR_REGCOUNT
	.align		4
        /*0000*/ 	.byte	0x04, 0x2f
        /*0002*/ 	.short	(.L_1 - .L_0)
	.align		4
.L_0:
        /*0004*/ 	.word	index@(_Z10testGPUfunPfS_S_)
        /*0008*/ 	.word	0x0000000c


	//----- nvinfo : EIATTR_FRAME_SIZE
	.align		4
.L_1:
        /*000c*/ 	.byte	0x04, 0x11
        /*000e*/ 	.short	(.L_3 - .L_2)
	.align		4
.L_2:
        /*0010*/ 	.word	index@(_Z10testGPUfunPfS_S_)
        /*0014*/ 	.word	0x00000000


	//----- nvinfo : EIATTR_MIN_STACK_SIZE
	.align		4
.L_3:
        /*0018*/ 	.byte	0x04, 0x12
        /*001a*/ 	.short	(.L_5 - .L_4)
	.align		4
.L_4:
        /*001c*/ 	.word	index@(_Z10testGPUfunPfS_S_)
        /*0020*/ 	.word	0x00000000
.L_5:


//--------------------- .nv.compat                --------------------------
	.section	.nv.compat,"",@"SHT_CUDA_COMPAT_INFO"
	.align	4
        /*0000*/ 	.byte	0x02, 0x09, 0x00, 0x00, 0x02, 0x02, 0x01, 0x00, 0x02, 0x05, 0x05, 0x00, 0x03, 0x07, 0x01, 0x01
        /*0010*/ 	.byte	0x02, 0x03, 0x00, 0x00, 0x02, 0x06, 0x01, 0x00, 0x04, 0x0b, 0x08, 0x00, 0x09, 0x00, 0x00, 0x00
        /*0020*/ 	.byte	0x00, 0x00, 0x00, 0x00


//--------------------- .nv.info._Z10testGPUfunPfS_S_ --------------------------
	.section	.nv.info._Z10testGPUfunPfS_S_,"",@"SHT_CUDA_INFO"
	.sectionflags	@""
	.align	4


	//----- nvinfo : EIATTR_CUDA_API_VERSION
	.align		4
        /*0000*/ 	.byte	0x04, 0x37
        /*0002*/ 	.short	(.L_7 - .L_6)
.L_6:
        /*0004*/ 	.word	0x00000082


	//----- nvinfo : EIATTR_KPARAM_INFO
	.align		4
.L_7:
        /*0008*/ 	.byte	0x04, 0x17
        /*000a*/ 	.short	(.L_9 - .L_8)
.L_8:
        /*000c*/ 	.word	0x00000000
        /*0010*/ 	.short	0x0002
        /*0012*/ 	.short	0x0010
        /*0014*/ 	.byte	0x00, 0xf5, 0x21, 0x00


	//----- nvinfo : EIATTR_KPARAM_INFO
	.align		4
.L_9:
        /*0018*/ 	.byte	0x04, 0x17
        /*001a*/ 	.short	(.L_11 - .L_10)
.L_10:
        /*001c*/ 	.word	0x00000000
        /*0020*/ 	.short	0x0001
        /*0022*/ 	.short	0x0008
        /*0024*/ 	.byte	0x00, 0xf5, 0x21, 0x00


	//----- nvinfo : EIATTR_KPARAM_INFO
	.align		4
.L_11:
        /*0028*/ 	.byte	0x04, 0x17
        /*002a*/ 	.short	(.L_13 - .L_12)
.L_12:
        /*002c*/ 	.word	0x00000000
        /*0030*/ 	.short	0x0000
        /*0032*/ 	.short	0x0000
        /*0034*/ 	.byte	0x00, 0xf5, 0x21, 0x00


	//----- nvinfo : EIATTR_SPARSE_MMA_MASK
	.align		4
.L_13:
        /*0038*/ 	.byte	0x03, 0x50
        /*003a*/ 	.short	0x0000


	//----- nvinfo : EIATTR_MAXREG_COUNT
	.align		4
        /*003c*/ 	.byte	0x03, 0x1b
        /*003e*/ 	.short	0x00ff


	//----- nvinfo : EIATTR_MERCURY_ISA_VERSION
	.align		4
        /*0040*/ 	.byte	0x03, 0x5f
        /*0042*/ 	.short	0x0101


	//----- nvinfo : EIATTR_VRC_CTA_INIT_COUNT
	.align		4
        /*0044*/ 	.byte	0x02, 0x4a
	.zero		1
	.zero		1


	//----- nvinfo : EIATTR_EXIT_INSTR_OFFSETS
	.align		4
        /*0048*/ 	.byte	0x04, 0x1c
        /*004a*/ 	.short	(.L_15 - .L_14)


	//   ....[0]....
.L_14:
        /*004c*/ 	.word	0x00000100


	//----- nvinfo : EIATTR_CBANK_PARAM_SIZE
	.align		4
.L_15:
        /*0050*/ 	.byte	0x03, 0x19
        /*0052*/ 	.short	0x0018


	//----- nvinfo : EIATTR_PARAM_CBANK
	.align		4
        /*0054*/ 	.byte	0x04, 0x0a
        /*0056*/ 	.short	(.L_17 - .L_16)
	.align		4
.L_16:
        /*0058*/ 	.word	index@(.nv.constant0._Z10testGPUfunPfS_S_)
        /*005c*/ 	.short	0x0380
        /*005e*/ 	.short	0x0018


	//----- nvinfo : EIATTR_SW_WAR
	.align		4
.L_17:
        /*0060*/ 	.byte	0x04, 0x36
        /*0062*/ 	.short	(.L_19 - .L_18)
.L_18:
        /*0064*/ 	.word	0x00000008
.L_19:


//--------------------- .nv.callgraph             --------------------------
	.section	.nv.callgraph,"",@"SHT_CUDA_CALLGRAPH"
	.align	4
	.sectionentsize	8
	.align		4
        /*0000*/ 	.word	0x00000000
	.align		4
        /*0004*/ 	.word	0xffffffff
	.align		4
        /*0008*/ 	.word	0x00000000
	.align		4
        /*000c*/ 	.word	0xfffffffe
	.align		4
        /*0010*/ 	.word	0x00000000
	.align		4
        /*0014*/ 	.word	0xfffffffd
	.align		4
        /*0018*/ 	.word	0x00000000
	.align		4
        /*001c*/ 	.word	0xfffffffc


//--------------------- .text._Z10testGPUfunPfS_S_ --------------------------
	.section	.text._Z10testGPUfunPfS_S_,"ax",@progbits
	.align	128
        .global         _Z10testGPUfunPfS_S_
        .type           _Z10testGPUfunPfS_S_,@function
        .size           _Z10testGPUfunPfS_S_,(.L_x_1 - _Z10testGPUfunPfS_S_)
        .other          _Z10testGPUfunPfS_S_,@"STO_CUDA_ENTRY STV_DEFAULT"
_Z10testGPUfunPfS_S_:
.text._Z10testGPUfunPfS_S_:
[----:B------:R-:W-:Y:S01]  /*0000*/  LDC R1, c[0x0][0x37c] ;  /* 0x0000df00ff017b82 */ /* 0x000fe20000000800 */
[----:B------:R-:W0:Y:S07]  /*0010*/  S2R R0, SR_TID.X ;  /* 0x0000000000007919 */ /* 0x000e2e0000002100 */
[----:B------:R-:W0:Y:S01]  /*0020*/  S2UR UR6, SR_CTAID.X ;  /* 0x00000000000679c3 */ /* 0x000e220000002500 */
[----:B------:R-:W1:Y:S07]  /*0030*/  LDCU.64 UR4, c[0x0][0x358] ;  /* 0x00006b00ff0477ac */ /* 0x000e6e0008000a00 */
[----:B------:R-:W0:Y:S08]  /*0040*/  LDC R9, c[0x0][0x360] ;  /* 0x0000d800ff097b82 */ /* 0x000e300000000800 */
[----:B------:R-:W2:Y:S08]  /*0050*/  LDC.64 R2, c[0x0][0x380] ;  /* 0x0000e000ff027b82 */ /* 0x000eb00000000a00 */
[----:B------:R-:W3:Y:S01]  /*0060*/  LDC.64 R4, c[0x0][0x388] ;  /* 0x0000e200ff047b82 */ /* 0x000ee20000000a00 */
[----:B0-----:R-:W-:-:S07]  /*0070*/  IMAD R9, R9, UR6, R0 ;  /* 0x0000000609097c24 */ /* 0x001fce000f8e0200 */
[----:B------:R-:W0:Y:S01]  /*0080*/  LDC.64 R6, c[0x0][0x390] ;  /* 0x0000e400ff067b82 */ /* 0x000e220000000a00 */
[----:B--2---:R-:W-:-:S06]  /*0090*/  IMAD.WIDE R2, R9, 0x4, R2 ;  /* 0x0000000409027825 */ /* 0x004fcc00078e0202 */
[----:B-1----:R-:W2:Y:S01]  /*00a0*/  LDG.E R2, desc[UR4][R2.64] ;  /* 0x0000000402027981 */ /* 0x002ea2000c1e1900 */
[----:B---3--:R-:W-:-:S06]  /*00b0*/  IMAD.WIDE R4, R9, 0x4, R4 ;  /* 0x0000000409047825 */ /* 0x008fcc00078e0204 */
[----:B------:R-:W2:Y:S01]  /*00c0*/  LDG.E R5, desc[UR4][R4.64] ;  /* 0x0000000404057981 */ /* 0x000ea2000c1e1900 */
[----:B0-----:R-:W-:-:S04]  /*00d0*/  IMAD.WIDE R6, R9, 0x4, R6 ;  /* 0x0000000409067825 */ /* 0x001fc800078e0206 */
[----:B--2---:R-:W-:-:S05]  /*00e0*/  FADD R9, R2, R5 ;  /* 0x0000000502097221 */ /* 0x004fca0000000000 */
[----:B------:R-:W-:Y:S01]  /*00f0*/  STG.E desc[UR4][R6.64], R9 ;  /* 0x0000000906007986 */ /* 0x000fe2000c101904 */
[----:B------:R-:W-:Y:S05]  /*0100*/  EXIT ;  /* 0x000000000000794d */ /* 0x000fea0003800000 */
.L_x_0:
[----:B------:R-:W-:-:S00]  /*0110*/  BRA `(.L_x_0) ;  /* 0xfffffffc00fc7947 */ /* 0x000fc0000383ffff */
[----:B------:R-:W-:-:S00]  /*0120*/  NOP ;  /* 0x0000000000007918 */ /* 0x000fc00000000000 */
        /* <DEDUP_REMOVED lines=13> */
.L_x_1:


//--------------------- .nv.shared.reserved.0     --------------------------
	.section	.nv.shared.reserved.0,"aw",@nobits
	.weak		__nv_reservedSMEM_offset_0_alias
	.size		__nv_reservedSMEM_offset_0_alias, 0, 64
	.other		__nv_reservedSMEM_offset_0_alias,@"STO_CUDA_RESERVED_SHARED STV_DEFAULT"
__nv_reservedSMEM_offset_0_alias:
	.zero		0
	.zero		64


//--------------------- .nv.constant0._Z10testGPUfunPfS_S_ --------------------------
	.section	.nv.constant0._Z10testGPUfunPfS_S_,"a",@progbits
	.sectionflags	@""
	.align	4
.nv.constant0._Z10testGPUfunPfS_S_:
	.zero		920


//--------------------- SYMBOLS --------------------------

	.type		.nv.reservedSmem.offset0,@object
	.size		.nv.reservedSmem.offset0,0x4
